//
// Generated by NVIDIA NVVM Compiler
//
// Compiler Build ID: CL-36424714
// Cuda compilation tools, release 13.0, V13.0.88
// Based on NVVM 20.0.0
//

.version 9.0
.target sm_100
.address_size 64

	// .globl	_Z6vecaddPiPKiS1_

.visible .entry _Z6vecaddPiPKiS1_(
	.param .u64 .ptr .align 1 _Z6vecaddPiPKiS1__param_0,
	.param .u64 .ptr .align 1 _Z6vecaddPiPKiS1__param_1,
	.param .u64 .ptr .align 1 _Z6vecaddPiPKiS1__param_2
)
{
	.reg .b32 	%r<8>;
	.reg .b64 	%rd<11>;

	ld.param.u64 	%rd1, [_Z6vecaddPiPKiS1__param_0];
	ld.param.u64 	%rd2, [_Z6vecaddPiPKiS1__param_1];
	ld.param.u64 	%rd3, [_Z6vecaddPiPKiS1__param_2];
	cvta.to.global.u64 	%rd4, %rd1;
	cvta.to.global.u64 	%rd5, %rd2;
	cvta.to.global.u64 	%rd6, %rd3;
	mov.u32 	%r1, %ctaid.x;
	mov.u32 	%r2, %ntid.x;
	mov.u32 	%r3, %tid.x;
	mad.lo.s32 	%r4, %r1, %r2, %r3;
	mul.wide.s32 	%rd7, %r4, 4;
	add.s64 	%rd8, %rd6, %rd7;
	ld.global.u32 	%r5, [%rd8];
	add.s64 	%rd9, %rd5, %rd7;
	ld.global.u32 	%r6, [%rd9];
	add.s32 	%r7, %r6, %r5;
	add.s64 	%rd10, %rd4, %rd7;
	st.global.u32 	[%rd10], %r7;
	ret;

}


// ===== COMPILED SASS (sm_100) =====

	.target	sm_100

	.elftype	@"ET_EXEC"


//--------------------- .note.nv.tkinfo           --------------------------
	.section	.note.nv.tkinfo,"",@"SHT_NOTE"
	.sectionflags	@"SHF_NOTE_NV_TKINFO"
	.tkinfo
        /*0018*/ 	.word	0x00000002
        /*0030*/ 	.string	""
        /*0030*/ 	.string	"ptxas"
        /*0030*/ 	.string	"Cuda compilation tools, release 13.0, V13.0.88"
        /*0030*/ 	.string	"Build cuda_13.0.r13.0/compiler.36424714_0"
        /*0030*/ 	.string	"-arch sm_100 -m 64 "



//--------------------- .note.nv.cuinfo           --------------------------
	.section	.note.nv.cuinfo,"",@"SHT_NOTE"
	.sectionflags	@"SHF_NOTE_NV_CUINFO"
        /*0018*/ 	.short	0x0002
        /*001a*/ 	.short	0x0064
        /*001c*/ 	.short	0x0082
	.zero		2


//--------------------- .nv.info                  --------------------------
	.section	.nv.info,"",@"SHT_CUDA_INFO"
	.align	4


	//----- nvinfo : EIATTR_REGCOUNT
	.align		4
        /*0000*/ 	.byte	0x04, 0x2f
        /*0002*/ 	.short	(.L_1 - .L_0)
	.align		4
.L_0:
        /*0004*/ 	.word	index@(_Z6vecaddPiPKiS1_)
        /*0008*/ 	.word	0x0000000c


	//----- nvinfo : EIATTR_FRAME_SIZE
	.align		4
.L_1:
        /*000c*/ 	.byte	0x04, 0x11
        /*000e*/ 	.short	(.L_3 - .L_2)
	.align		4
.L_2:
        /*0010*/ 	.word	index@(_Z6vecaddPiPKiS1_)
        /*0014*/ 	.word	0x00000000


	//----- nvinfo : EIATTR_MIN_STACK_SIZE
	.align		4
.L_3:
        /*0018*/ 	.byte	0x04, 0x12
        /*001a*/ 	.short	(.L_5 - .L_4)
	.align		4
.L_4:
        /*001c*/ 	.word	index@(_Z6vecaddPiPKiS1_)
        /*0020*/ 	.word	0x00000000
.L_5:


//--------------------- .nv.compat                --------------------------
	.section	.nv.compat,"",@"SHT_CUDA_COMPAT_INFO"
	.align	4
        /*0000*/ 	.byte	0x02, 0x09, 0x00, 0x00, 0x02, 0x02, 0x01, 0x00, 0x02, 0x05, 0x05, 0x00, 0x03, 0x07, 0x01, 0x01
        /*0010*/ 	.byte	0x02, 0x03, 0x00, 0x00, 0x02, 0x06, 0x01, 0x00, 0x04, 0x0b, 0x08, 0x00, 0x09, 0x00, 0x00, 0x00
        /*0020*/ 	.byte	0x00, 0x00, 0x00, 0x00


//--------------------- .nv.info._Z6vecaddPiPKiS1_ --------------------------
	.section	.nv.info._Z6vecaddPiPKiS1_,"",@"SHT_CUDA_INFO"
	.sectionflags	@""
	.align	4


	//----- nvinfo : EIATTR_CUDA_API_VERSION
	.align		4
        /*0000*/ 	.byte	0x04, 0x37
        /*0002*/ 	.short	(.L_7 - .L_6)
.L_6:
        /*0004*/ 	.word	0x00000082


	//----- nvinfo : EIATTR_KPARAM_INFO
	.align		4
.L_7:
        /*0008*/ 	.byte	0x04, 0x17
        /*000a*/ 	.short	(.L_9 - .L_8)
.L_8:
        /*000c*/ 	.word	0x00000000
        /*0010*/ 	.short	0x0002
        /*0012*/ 	.short	0x0010
        /*0014*/ 	.byte	0x00, 0xf5, 0x21, 0x00


	//----- nvinfo : EIATTR_KPARAM_INFO
	.align		4
.L_9:
        /*0018*/ 	.byte	0x04, 0x17
        /*001a*/ 	.short	(.L_11 - .L_10)
.L_10:
        /*001c*/ 	.word	0x00000000
        /*0020*/ 	.short	0x0001
        /*0022*/ 	.short	0x0008
        /*0024*/ 	.byte	0x00, 0xf5, 0x21, 0x00


	//----- nvinfo : EIATTR_KPARAM_INFO
	.align		4
.L_11:
        /*0028*/ 	.byte	0x04, 0x17
        /*002a*/ 	.short	(.L_13 - .L_12)
.L_12:
        /*002c*/ 	.word	0x00000000
        /*0030*/ 	.short	0x0000
        /*0032*/ 	.short	0x0000
        /*0034*/ 	.byte	0x00, 0xf5, 0x21, 0x00


	//----- nvinfo : EIATTR_SPARSE_MMA_MASK
	.align		4
.L_13:
        /*0038*/ 	.byte	0x03, 0x50
        /*003a*/ 	.short	0x0000


	//----- nvinfo : EIATTR_MAXREG_COUNT
	.align		4
        /*003c*/ 	.byte	0x03, 0x1b
        /*003e*/ 	.short	0x00ff


	//----- nvinfo : EIATTR_MERCURY_ISA_VERSION
	.align		4
        /*0040*/ 	.byte	0x03, 0x5f
        /*0042*/ 	.short	0x0101


	//----- nvinfo : EIATTR_VRC_CTA_INIT_COUNT
	.align		4
        /*0044*/ 	.byte	0x02, 0x4a
	.zero		1
	.zero		1


	//----- nvinfo : EIATTR_EXIT_INSTR_OFFSETS
	.align		4
        /*0048*/ 	.byte	0x04, 0x1c
        /*004a*/ 	.short	(.L_15 - .L_14)


	//   ....[0]....
.L_14:
        /*004c*/ 	.word	0x00000100


	//----- nvinfo : EIATTR_CBANK_PARAM_SIZE
	.align		4
.L_15:
        /*0050*/ 	.byte	0x03, 0x19
        /*0052*/ 	.short	0x0018


	//----- nvinfo : EIATTR_PARAM_CBANK
	.align		4
        /*0054*/ 	.byte	0x04, 0x0a
        /*0056*/ 	.short	(.L_17 - .L_16)
	.align		4
.L_16:
        /*0058*/ 	.word	index@(.nv.constant0._Z6vecaddPiPKiS1_)
        /*005c*/ 	.short	0x0380
        /*005e*/ 	.short	0x0018


	//----- nvinfo : EIATTR_SW_WAR
	.align		4
.L_17:
        /*0060*/ 	.byte	0x04, 0x36
        /*0062*/ 	.short	(.L_19 - .L_18)
.L_18:
        /*0064*/ 	.word	0x00000008
.L_19:


//--------------------- .nv.callgraph             --------------------------
	.section	.nv.callgraph,"",@"SHT_CUDA_CALLGRAPH"
	.align	4
	.sectionentsize	8
	.align		4
        /*0000*/ 	.word	0x00000000
	.align		4
        /*0004*/ 	.word	0xffffffff
	.align		4
        /*0008*/ 	.word	0x00000000
	.align		4
        /*000c*/ 	.word	0xfffffffe
	.align		4
        /*0010*/ 	.word	0x00000000
	.align		4
        /*0014*/ 	.word	0xfffffffd
	.align		4
        /*0018*/ 	.word	0x00000000
	.align		4
        /*001c*/ 	.word	0xfffffffc


//--------------------- .text._Z6vecaddPiPKiS1_   --------------------------
	.section	.text._Z6vecaddPiPKiS1_,"ax",@progbits
	.align	128
        .global         _Z6vecaddPiPKiS1_
        .type           _Z6vecaddPiPKiS1_,@function
        .size           _Z6vecaddPiPKiS1_,(.L_x_1 - _Z6vecaddPiPKiS1_)
        .other          _Z6vecaddPiPKiS1_,@"STO_CUDA_ENTRY STV_DEFAULT"
_Z6vecaddPiPKiS1_:
.text._Z6vecaddPiPKiS1_:
[----:B------:R-:W-:Y:S01]  /*0000*/  LDC R1, c[0x0][0x37c] ;  /* 0x0000df00ff017b82 */ /* 0x000fe20000000800 */
[----:B------:R-:W0:Y:S07]  /*0010*/  S2R R0, SR_TID.X ;  /* 0x0000000000007919 */ /* 0x000e2e0000002100 */
[----:B------:R-:W0:Y:S01]  /*0020*/  S2UR UR6, SR_CTAID.X ;  /* 0x00000000000679c3 */ /* 0x000e220000002500 */
[----:B------:R-:W1:Y:S07]  /*0030*/  LDCU.64 UR4, c[0x0][0x358] ;  /* 0x00006b00ff0477ac */ /* 0x000e6e0008000a00 */
[----:B------:R-:W0:Y:S08]  /*0040*/  LDC R9, c[0x0][0x360] ;  /* 0x0000d800ff097b82 */ /* 0x000e300000000800 */
[----:B------:R-:W2:Y:S08]  /*0050*/  LDC.64 R2, c[0x0][0x390] ;  /* 0x0000e400ff027b82 */ /* 0x000eb00000000a00 */
[----:B------:R-:W3:Y:S01]  /*0060*/  LDC.64 R4, c[0x0][0x388] ;  /* 0x0000e200ff047b82 */ /* 0x000ee20000000a00 */
[----:B0-----:R-:W-:-:S07]  /*0070*/  IMAD R9, R9, UR6, R0 ;  /* 0x0000000609097c24 */ /* 0x001fce000f8e0200 */
[----:B------:R-:W0:Y:S01]  /*0080*/  LDC.64 R6, c[0x0][0x380] ;  /* 0x0000e000ff067b82 */ /* 0x000e220000000a00 */
[----:B--2---:R-:W-:-:S06]  /*0090*/  IMAD.WIDE R2, R9, 0x4, R2 ;  /* 0x0000000409027825 */ /* 0x004fcc00078e0202 */
[----:B-1----:R-:W2:Y:S01]  /*00a0*/  LDG.E R2, desc[UR4][R2.64] ;  /* 0x0000000402027981 */ /* 0x002ea2000c1e1900 */
[----:B---3--:R-:W-:-:S06]  /*00b0*/  IMAD.WIDE R4, R9, 0x4, R4 ;  /* 0x0000000409047825 */ /* 0x008fcc00078e0204 */
[----:B------:R-:W2:Y:S01]  /*00c0*/  LDG.E R5, desc[UR4][R4.64] ;  /* 0x0000000404057981 */ /* 0x000ea2000c1e1900 */
[----:B0-----:R-:W-:Y:S01]  /*00d0*/  IMAD.WIDE R6, R9, 0x4, R6 ;  /* 0x0000000409067825 */ /* 0x001fe200078e0206 */
[----:B--2---:R-:W-:-:S05]  /*00e0*/  IADD3 R9, PT, PT, R2, R5, RZ ;  /* 0x0000000502097210 */ /* 0x004fca0007ffe0ff */
[----:B------:R-:W-:Y:S01]  /*00f0*/  STG.E desc[UR4][R6.64], R9 ;  /* 0x0000000906007986 */ /* 0x000fe2000c101904 */
[----:B------:R-:W-:Y:S05]  /*0100*/  EXIT ;  /* 0x000000000000794d */ /* 0x000fea0003800000 */
.L_x_0:
[----:B------:R-:W-:-:S00]  /*0110*/  BRA `(.L_x_0) ;  /* 0xfffffffc00fc7947 */ /* 0x000fc0000383ffff */
[----:B------:R-:W-:-:S00]  /*0120*/  NOP ;  /* 0x0000000000007918 */ /* 0x000fc00000000000 */
        /* <DEDUP_REMOVED lines=13> */
.L_x_1:


//--------------------- .nv.shared.reserved.0     --------------------------
	.section	.nv.shared.reserved.0,"aw",@nobits
	.weak		__nv_reservedSMEM_offset_0_alias
	.size		__nv_reservedSMEM_offset_0_alias, 0, 64
	.other		__nv_reservedSMEM_offset_0_alias,@"STO_CUDA_RESERVED_SHARED STV_DEFAULT"
__nv_reservedSMEM_offset_0_alias:
	.zero		0
	.zero		64


//--------------------- .nv.constant0._Z6vecaddPiPKiS1_ --------------------------
	.section	.nv.constant0._Z6vecaddPiPKiS1_,"a",@progbits
	.sectionflags	@""
	.align	4
.nv.constant0._Z6vecaddPiPKiS1_:
	.zero		920


//--------------------- SYMBOLS --------------------------

	.type		.nv.reservedSmem.offset0,@object
	.size		.nv.reservedSmem.offset0,0x4
